//
// Generated by NVIDIA NVVM Compiler
//
// Compiler Build ID: CL-36424714
// Cuda compilation tools, release 13.0, V13.0.88
// Based on NVVM 20.0.0
//

.version 9.0
.target sm_100
.address_size 64

	// .globl	_Z15addEffectOfaddrPfS_S_m

.visible .entry _Z15addEffectOfaddrPfS_S_m(
	.param .u64 .ptr .align 1 _Z15addEffectOfaddrPfS_S_m_param_0,
	.param .u64 .ptr .align 1 _Z15addEffectOfaddrPfS_S_m_param_1,
	.param .u64 .ptr .align 1 _Z15addEffectOfaddrPfS_S_m_param_2,
	.param .u64 _Z15addEffectOfaddrPfS_S_m_param_3
)
{
	.reg .pred 	%p<2>;
	.reg .b32 	%r<5>;
	.reg .b32 	%f<4>;
	.reg .b64 	%rd<13>;

	ld.param.u64 	%rd2, [_Z15addEffectOfaddrPfS_S_m_param_0];
	ld.param.u64 	%rd3, [_Z15addEffectOfaddrPfS_S_m_param_1];
	ld.param.u64 	%rd4, [_Z15addEffectOfaddrPfS_S_m_param_2];
	ld.param.u64 	%rd5, [_Z15addEffectOfaddrPfS_S_m_param_3];
	mov.u32 	%r1, %ctaid.x;
	mov.u32 	%r2, %ntid.x;
	mov.u32 	%r3, %tid.x;
	mad.lo.s32 	%r4, %r1, %r2, %r3;
	cvt.u64.u32 	%rd1, %r4;
	setp.le.u64 	%p1, %rd5, %rd1;
	@%p1 bra 	$L__BB0_2;
	cvta.to.global.u64 	%rd6, %rd2;
	cvta.to.global.u64 	%rd7, %rd3;
	cvta.to.global.u64 	%rd8, %rd4;
	shl.b64 	%rd9, %rd1, 2;
	add.s64 	%rd10, %rd6, %rd9;
	ld.global.f32 	%f1, [%rd10];
	add.s64 	%rd11, %rd7, %rd9;
	ld.global.f32 	%f2, [%rd11];
	add.f32 	%f3, %f1, %f2;
	add.s64 	%rd12, %rd8, %rd9;
	st.global.f32 	[%rd12], %f3;
$L__BB0_2:
	ret;

}


// ===== COMPILED SASS (sm_100) =====

	.target	sm_100

	.elftype	@"ET_EXEC"


//--------------------- .note.nv.tkinfo           --------------------------
	.section	.note.nv.tkinfo,"",@"SHT_NOTE"
	.sectionflags	@"SHF_NOTE_NV_TKINFO"
	.tkinfo
        /*0018*/ 	.word	0x00000002
        /*0030*/ 	.string	""
        /*0030*/ 	.string	"ptxas"
        /*0030*/ 	.string	"Cuda compilation tools, release 13.0, V13.0.88"
        /*0030*/ 	.string	"Build cuda_13.0.r13.0/compiler.36424714_0"
        /*0030*/ 	.string	"-arch sm_100 -m 64 "



//--------------------- .note.nv.cuinfo           --------------------------
	.section	.note.nv.cuinfo,"",@"SHT_NOTE"
	.sectionflags	@"SHF_NOTE_NV_CUINFO"
        /*0018*/ 	.short	0x0002
        /*001a*/ 	.short	0x0064
        /*001c*/ 	.short	0x0082
	.zero		2


//--------------------- .nv.info                  --------------------------
	.section	.nv.info,"",@"SHT_CUDA_INFO"
	.align	4


	//----- nvinfo : EIATTR_REGCOUNT
	.align		4
        /*0000*/ 	.byte	0x04, 0x2f
        /*0002*/ 	.short	(.L_1 - .L_0)
	.align		4
.L_0:
        /*0004*/ 	.word	index@(_Z15addEffectOfaddrPfS_S_m)
        /*0008*/ 	.word	0x0000000c


	//----- nvinfo : EIATTR_FRAME_SIZE
	.align		4
.L_1:
        /*000c*/ 	.byte	0x04, 0x11
        /*000e*/ 	.short	(.L_3 - .L_2)
	.align		4
.L_2:
        /*0010*/ 	.word	index@(_Z15addEffectOfaddrPfS_S_m)
        /*0014*/ 	.word	0x00000000


	//----- nvinfo : EIATTR_MIN_STACK_SIZE
	.align		4
.L_3:
        /*0018*/ 	.byte	0x04, 0x12
        /*001a*/ 	.short	(.L_5 - .L_4)
	.align		4
.L_4:
        /*001c*/ 	.word	index@(_Z15addEffectOfaddrPfS_S_m)
        /*0020*/ 	.word	0x00000000
.L_5:


//--------------------- .nv.compat                --------------------------
	.section	.nv.compat,"",@"SHT_CUDA_COMPAT_INFO"
	.align	4
        /*0000*/ 	.byte	0x02, 0x09, 0x00, 0x00, 0x02, 0x02, 0x01, 0x00, 0x02, 0x05, 0x05, 0x00, 0x03, 0x07, 0x01, 0x01
        /*0010*/ 	.byte	0x02, 0x03, 0x00, 0x00, 0x02, 0x06, 0x01, 0x00, 0x04, 0x0b, 0x08, 0x00, 0x09, 0x00, 0x00, 0x00
        /*0020*/ 	.byte	0x00, 0x00, 0x00, 0x00


//--------------------- .nv.info._Z15addEffectOfaddrPfS_S_m --------------------------
	.section	.nv.info._Z15addEffectOfaddrPfS_S_m,"",@"SHT_CUDA_INFO"
	.sectionflags	@""
	.align	4


	//----- nvinfo : EIATTR_CUDA_API_VERSION
	.align		4
        /*0000*/ 	.byte	0x04, 0x37
        /*0002*/ 	.short	(.L_7 - .L_6)
.L_6:
        /*0004*/ 	.word	0x00000082


	//----- nvinfo : EIATTR_KPARAM_INFO
	.align		4
.L_7:
        /*0008*/ 	.byte	0x04, 0x17
        /*000a*/ 	.short	(.L_9 - .L_8)
.L_8:
        /*000c*/ 	.word	0x00000000
        /*0010*/ 	.short	0x0003
        /*0012*/ 	.short	0x0018
        /*0014*/ 	.byte	0x00, 0xf0, 0x21, 0x00


	//----- nvinfo : EIATTR_KPARAM_INFO
	.align		4
.L_9:
        /*0018*/ 	.byte	0x04, 0x17
        /*001a*/ 	.short	(.L_11 - .L_10)
.L_10:
        /*001c*/ 	.word	0x00000000
        /*0020*/ 	.short	0x0002
        /*0022*/ 	.short	0x0010
        /*0024*/ 	.byte	0x00, 0xf5, 0x21, 0x00


	//----- nvinfo : EIATTR_KPARAM_INFO
	.align		4
.L_11:
        /*0028*/ 	.byte	0x04, 0x17
        /*002a*/ 	.short	(.L_13 - .L_12)
.L_12:
        /*002c*/ 	.word	0x00000000
        /*0030*/ 	.short	0x0001
        /*0032*/ 	.short	0x0008
        /*0034*/ 	.byte	0x00, 0xf5, 0x21, 0x00


	//----- nvinfo : EIATTR_KPARAM_INFO
	.align		4
.L_13:
        /*0038*/ 	.byte	0x04, 0x17
        /*003a*/ 	.short	(.L_15 - .L_14)
.L_14:
        /*003c*/ 	.word	0x00000000
        /*0040*/ 	.short	0x0000
        /*0042*/ 	.short	0x0000
        /*0044*/ 	.byte	0x00, 0xf5, 0x21, 0x00


	//----- nvinfo : EIATTR_SPARSE_MMA_MASK
	.align		4
.L_15:
        /*0048*/ 	.byte	0x03, 0x50
        /*004a*/ 	.short	0x0000


	//----- nvinfo : EIATTR_MAXREG_COUNT
	.align		4
        /*004c*/ 	.byte	0x03, 0x1b
        /*004e*/ 	.short	0x00ff


	//----- nvinfo : EIATTR_MERCURY_ISA_VERSION
	.align		4
        /*0050*/ 	.byte	0x03, 0x5f
        /*0052*/ 	.short	0x0101


	//----- nvinfo : EIATTR_VRC_CTA_INIT_COUNT
	.align		4
        /*0054*/ 	.byte	0x02, 0x4a
	.zero		1
	.zero		1


	//----- nvinfo : EIATTR_EXIT_INSTR_OFFSETS
	.align		4
        /*0058*/ 	.byte	0x04, 0x1c
        /*005a*/ 	.short	(.L_17 - .L_16)


	//   ....[0]....
.L_16:
        /*005c*/ 	.word	0x00000080


	//   ....[1]....
        /*0060*/ 	.word	0x00000180


	//----- nvinfo : EIATTR_CBANK_PARAM_SIZE
	.align		4
.L_17:
        /*0064*/ 	.byte	0x03, 0x19
        /*0066*/ 	.short	0x0020


	//----- nvinfo : EIATTR_PARAM_CBANK
	.align		4
        /*0068*/ 	.byte	0x04, 0x0a
        /*006a*/ 	.short	(.L_19 - .L_18)
	.align		4
.L_18:
        /*006c*/ 	.word	index@(.nv.constant0._Z15addEffectOfaddrPfS_S_m)
        /*0070*/ 	.short	0x0380
        /*0072*/ 	.short	0x0020


	//----- nvinfo : EIATTR_SW_WAR
	.align		4
.L_19:
        /*0074*/ 	.byte	0x04, 0x36
        /*0076*/ 	.short	(.L_21 - .L_20)
.L_20:
        /*0078*/ 	.word	0x00000008
.L_21:


//--------------------- .nv.callgraph             --------------------------
	.section	.nv.callgraph,"",@"SHT_CUDA_CALLGRAPH"
	.align	4
	.sectionentsize	8
	.align		4
        /*0000*/ 	.word	0x00000000
	.align		4
        /*0004*/ 	.word	0xffffffff
	.align		4
        /*0008*/ 	.word	0x00000000
	.align		4
        /*000c*/ 	.word	0xfffffffe
	.align		4
        /*0010*/ 	.word	0x00000000
	.align		4
        /*0014*/ 	.word	0xfffffffd
	.align		4
        /*0018*/ 	.word	0x00000000
	.align		4
        /*001c*/ 	.word	0xfffffffc


//--------------------- .text._Z15addEffectOfaddrPfS_S_m --------------------------
	.section	.text._Z15addEffectOfaddrPfS_S_m,"ax",@progbits
	.align	128
        .global         _Z15addEffectOfaddrPfS_S_m
        .type           _Z15addEffectOfaddrPfS_S_m,@function
        .size           _Z15addEffectOfaddrPfS_S_m,(.L_x_1 - _Z15addEffectOfaddrPfS_S_m)
        .other          _Z15addEffectOfaddrPfS_S_m,@"STO_CUDA_ENTRY STV_DEFAULT"
_Z15addEffectOfaddrPfS_S_m:
.text._Z15addEffectOfaddrPfS_S_m:
[----:B------:R-:W-:Y:S01]  /*0000*/  LDC R1, c[0x0][0x37c] ;  /* 0x0000df00ff017b82 */ /* 0x000fe20000000800 */
[----:B------:R-:W0:Y:S07]  /*0010*/  S2R R3, SR_TID.X ;  /* 0x0000000000037919 */ /* 0x000e2e0000002100 */
[----:B------:R-:W0:Y:S01]  /*0020*/  S2UR UR4, SR_CTAID.X ;  /* 0x00000000000479c3 */ /* 0x000e220000002500 */
[----:B------:R-:W1:Y:S07]  /*0030*/  LDCU.64 UR6, c[0x0][0x398] ;  /* 0x00007300ff0677ac */ /* 0x000e6e0008000a00 */
[----:B------:R-:W0:Y:S02]  /*0040*/  LDC R0, c[0x0][0x360] ;  /* 0x0000d800ff007b82 */ /* 0x000e240000000800 */
[----:B0-----:R-:W-:-:S05]  /*0050*/  IMAD R0, R0, UR4, R3 ;  /* 0x0000000400007c24 */ /* 0x001fca000f8e0203 */
[----:B-1----:R-:W-:-:S04]  /*0060*/  ISETP.GE.U32.AND P0, PT, R0, UR6, PT ;  /* 0x0000000600007c0c */ /* 0x002fc8000bf06070 */
[----:B------:R-:W-:-:S13]  /*0070*/  ISETP.GE.U32.AND.EX P0, PT, RZ, UR7, PT, P0 ;  /* 0x00000007ff007c0c */ /* 0x000fda000bf06100 */
[----:B------:R-:W-:Y:S05]  /*0080*/  @P0 EXIT ;  /* 0x000000000000094d */ /* 0x000fea0003800000 */
[----:B------:R-:W0:Y:S01]  /*0090*/  LDCU.128 UR8, c[0x0][0x380] ;  /* 0x00007000ff0877ac */ /* 0x000e220008000c00 */
[----:B------:R-:W-:Y:S01]  /*00a0*/  IMAD.SHL.U32 R6, R0, 0x4, RZ ;  /* 0x0000000400067824 */ /* 0x000fe200078e00ff */
[----:B------:R-:W-:Y:S01]  /*00b0*/  SHF.R.U32.HI R0, RZ, 0x1e, R0 ;  /* 0x0000001eff007819 */ /* 0x000fe20000011600 */
[----:B------:R-:W1:Y:S01]  /*00c0*/  LDCU.64 UR4, c[0x0][0x358] ;  /* 0x00006b00ff0477ac */ /* 0x000e620008000a00 */
[----:B------:R-:W2:Y:S02]  /*00d0*/  LDCU.64 UR6, c[0x0][0x390] ;  /* 0x00007200ff0677ac */ /* 0x000ea40008000a00 */
[C---:B0-----:R-:W-:Y:S02]  /*00e0*/  IADD3 R4, P1, PT, R6.reuse, UR10, RZ ;  /* 0x0000000a06047c10 */ /* 0x041fe4000ff3e0ff */
[----:B------:R-:W-:Y:S02]  /*00f0*/  IADD3 R2, P0, PT, R6, UR8, RZ ;  /* 0x0000000806027c10 */ /* 0x000fe4000ff1e0ff */
[----:B------:R-:W-:-:S02]  /*0100*/  IADD3.X R5, PT, PT, R0, UR11, RZ, P1, !PT ;  /* 0x0000000b00057c10 */ /* 0x000fc40008ffe4ff */
[----:B------:R-:W-:-:S04]  /*0110*/  IADD3.X R3, PT, PT, R0, UR9, RZ, P0, !PT ;  /* 0x0000000900037c10 */ /* 0x000fc800087fe4ff */
[----:B-1----:R-:W3:Y:S04]  /*0120*/  LDG.E R5, desc[UR4][R4.64] ;  /* 0x0000000404057981 */ /* 0x002ee8000c1e1900 */
[----:B------:R-:W3:Y:S01]  /*0130*/  LDG.E R2, desc[UR4][R2.64] ;  /* 0x0000000402027981 */ /* 0x000ee2000c1e1900 */
[----:B--2---:R-:W-:-:S04]  /*0140*/  IADD3 R6, P0, PT, R6, UR6, RZ ;  /* 0x0000000606067c10 */ /* 0x004fc8000ff1e0ff */
[----:B------:R-:W-:Y:S01]  /*0150*/  IADD3.X R7, PT, PT, R0, UR7, RZ, P0, !PT ;  /* 0x0000000700077c10 */ /* 0x000fe200087fe4ff */
[----:B---3--:R-:W-:-:S05]  /*0160*/  FADD R9, R2, R5 ;  /* 0x0000000502097221 */ /* 0x008fca0000000000 */
[----:B------:R-:W-:Y:S01]  /*0170*/  STG.E desc[UR4][R6.64], R9 ;  /* 0x0000000906007986 */ /* 0x000fe2000c101904 */
[----:B------:R-:W-:Y:S05]  /*0180*/  EXIT ;  /* 0x000000000000794d */ /* 0x000fea0003800000 */
.L_x_0:
[----:B------:R-:W-:-:S00]  /*0190*/  BRA `(.L_x_0) ;  /* 0xfffffffc00fc7947 */ /* 0x000fc0000383ffff */
[----:B------:R-:W-:-:S00]  /*01a0*/  NOP ;  /* 0x0000000000007918 */ /* 0x000fc00000000000 */
        /* <DEDUP_REMOVED lines=13> */
.L_x_1:


//--------------------- .nv.shared.reserved.0     --------------------------
	.section	.nv.shared.reserved.0,"aw",@nobits
	.weak		__nv_reservedSMEM_offset_0_alias
	.size		__nv_reservedSMEM_offset_0_alias, 0, 64
	.other		__nv_reservedSMEM_offset_0_alias,@"STO_CUDA_RESERVED_SHARED STV_DEFAULT"
__nv_reservedSMEM_offset_0_alias:
	.zero		0
	.zero		64


//--------------------- .nv.constant0._Z15addEffectOfaddrPfS_S_m --------------------------
	.section	.nv.constant0._Z15addEffectOfaddrPfS_S_m,"a",@progbits
	.sectionflags	@""
	.align	4
.nv.constant0._Z15addEffectOfaddrPfS_S_m:
	.zero		928


//--------------------- SYMBOLS --------------------------

	.type		.nv.reservedSmem.offset0,@object
	.size		.nv.reservedSmem.offset0,0x4
